







.version 6.1
.target sm_35
.address_size 64



.visible .entry findRangeK(
.param .u64 findRangeK_param_0,
.param .u64 findRangeK_param_1,
.param .u64 findRangeK_param_2,
.param .u64 findRangeK_param_3,
.param .u64 findRangeK_param_4,
.param .u64 findRangeK_param_5,
.param .u64 findRangeK_param_6,
.param .u64 findRangeK_param_7,
.param .u64 findRangeK_param_8,
.param .u64 findRangeK_param_9,
.param .u64 findRangeK_param_10
)
{
.reg .pred %p<58>;
.reg .b32 %r<96>;
.reg .b64 %rd<188>;


ld.param.u64 %rd51, [findRangeK_param_0];
ld.param.u64 %rd57, [findRangeK_param_1];
ld.param.u64 %rd52, [findRangeK_param_2];
ld.param.u64 %rd58, [findRangeK_param_3];
ld.param.u64 %rd53, [findRangeK_param_4];
ld.param.u64 %rd59, [findRangeK_param_5];
ld.param.u64 %rd54, [findRangeK_param_6];
ld.param.u64 %rd60, [findRangeK_param_7];
ld.param.u64 %rd61, [findRangeK_param_8];
ld.param.u64 %rd55, [findRangeK_param_9];
ld.param.u64 %rd56, [findRangeK_param_10];
mov.u32 %r40, %ctaid.x;
cvt.s64.s32	%rd1, %r40;
cvta.to.global.u64 %rd62, %rd58;
mul.wide.s32 %rd63, %r40, 8;
add.s64 %rd2, %rd62, %rd63;
mov.u32 %r1, %tid.x;
cvt.s64.s32	%rd3, %r1;
ld.global.u64 %rd187, [%rd2];
cvta.to.global.u64 %rd5, %rd57;
mul.lo.s64 %rd64, %rd187, 2068;
add.s64 %rd65, %rd5, %rd64;
mul.wide.s32 %rd66, %r1, 4;
add.s64 %rd67, %rd65, %rd66;
add.s64 %rd6, %rd67, 1032;
ld.global.u32 %r95, [%rd67+1032];
cvta.to.global.u64 %rd68, %rd60;
mul.wide.s32 %rd69, %r40, 4;
add.s64 %rd7, %rd68, %rd69;
ld.global.u32 %r94, [%rd7];
cvta.to.global.u64 %rd70, %rd59;
add.s64 %rd8, %rd70, %rd63;
cvta.to.global.u64 %rd71, %rd61;
add.s64 %rd9, %rd71, %rd69;
setp.lt.s64	%p8, %rd51, 1;
@%p8 bra BB0_82;

cvt.u32.u64	%r46, %rd3;
cvta.to.global.u64 %rd73, %rd53;
shl.b64 %rd74, %rd1, 3;
add.s64 %rd10, %rd73, %rd74;
cvta.to.global.u64 %rd75, %rd54;
add.s64 %rd11, %rd75, %rd74;
add.s32 %r47, %r46, 1;
cvt.s64.s32	%rd12, %r47;
and.b64 %rd72, %rd51, 3;
mov.u32 %r85, 1;
mov.u32 %r88, 0;
setp.eq.s64	%p9, %rd72, 0;
@%p9 bra BB0_2;

setp.eq.s64	%p10, %rd72, 1;
@%p10 bra BB0_4;
bra.uni BB0_5;

BB0_4:
mov.u32 %r85, %r88;
bra.uni BB0_28;

BB0_2:
mov.u32 %r89, %r88;
mov.u32 %r90, %r88;
bra.uni BB0_39;

BB0_5:
setp.eq.s64	%p11, %rd72, 2;
@%p11 bra BB0_17;

setp.gt.s32	%p12, %r95, %r94;
@%p12 bra BB0_10;

ld.global.u32 %r48, [%rd6+4];
setp.le.s32	%p13, %r48, %r94;
@%p13 bra BB0_10;

ld.global.s32 %rd13, [%rd6+-1028];
setp.ge.s64	%p14, %rd13, %rd52;
@%p14 bra BB0_10;

st.global.u64 [%rd10], %rd13;

BB0_10:
ld.global.u64 %rd76, [%rd8];
mul.lo.s64 %rd77, %rd76, 2068;
add.s64 %rd78, %rd5, %rd77;
shl.b64 %rd79, %rd3, 2;
add.s64 %rd80, %rd78, %rd79;
add.s64 %rd14, %rd80, 1032;
ld.global.u32 %r4, [%rd9];
ld.global.u32 %r49, [%rd80+1032];
setp.gt.s32	%p15, %r49, %r4;
@%p15 bra BB0_14;

ld.global.u32 %r50, [%rd14+4];
setp.le.s32	%p16, %r50, %r4;
@%p16 bra BB0_14;

ld.global.s32 %rd15, [%rd14+-1028];
setp.ge.s64	%p17, %rd15, %rd52;
@%p17 bra BB0_14;

st.global.u64 [%rd11], %rd15;

BB0_14:
setp.eq.s32	%p1, %r1, 0;
bar.sync 0;
@!%p1 bra BB0_16;
bra.uni BB0_15;

BB0_15:
ld.global.u64 %rd81, [%rd10];
st.global.u64 [%rd2], %rd81;
ld.global.u64 %rd82, [%rd11];
st.global.u64 [%rd8], %rd82;

BB0_16:
bar.sync 0;
ld.global.u64 %rd187, [%rd2];
mul.lo.s64 %rd83, %rd187, 2068;
add.s64 %rd84, %rd5, %rd83;
add.s64 %rd86, %rd84, %rd79;
ld.global.u32 %r95, [%rd86+1032];
ld.global.u32 %r94, [%rd7];
mov.u32 %r85, 2;

BB0_17:
setp.gt.s32	%p18, %r95, %r94;
@%p18 bra BB0_21;

mul.lo.s64 %rd87, %rd187, 2068;
add.s64 %rd88, %rd5, %rd87;
shl.b64 %rd89, %rd12, 2;
add.s64 %rd90, %rd88, %rd89;
add.s64 %rd18, %rd90, 1032;
ld.global.u32 %r52, [%rd90+1032];
setp.le.s32	%p19, %r52, %r94;
@%p19 bra BB0_21;

ld.global.s32 %rd19, [%rd18+-1032];
setp.ge.s64	%p20, %rd19, %rd52;
@%p20 bra BB0_21;

st.global.u64 [%rd10], %rd19;

BB0_21:
ld.global.u64 %rd91, [%rd8];
mul.lo.s64 %rd92, %rd91, 2068;
add.s64 %rd93, %rd5, %rd92;
shl.b64 %rd94, %rd3, 2;
add.s64 %rd95, %rd93, %rd94;
add.s64 %rd20, %rd95, 1032;
ld.global.u32 %r10, [%rd9];
ld.global.u32 %r53, [%rd95+1032];
setp.gt.s32	%p21, %r53, %r10;
@%p21 bra BB0_25;

ld.global.u32 %r54, [%rd20+4];
setp.le.s32	%p22, %r54, %r10;
@%p22 bra BB0_25;

ld.global.s32 %rd21, [%rd20+-1028];
setp.ge.s64	%p23, %rd21, %rd52;
@%p23 bra BB0_25;

st.global.u64 [%rd11], %rd21;

BB0_25:
setp.eq.s32	%p2, %r1, 0;
bar.sync 0;
@!%p2 bra BB0_27;
bra.uni BB0_26;

BB0_26:
ld.global.u64 %rd96, [%rd10];
st.global.u64 [%rd2], %rd96;
ld.global.u64 %rd97, [%rd11];
st.global.u64 [%rd8], %rd97;

BB0_27:
bar.sync 0;
ld.global.u64 %rd187, [%rd2];
mul.lo.s64 %rd98, %rd187, 2068;
add.s64 %rd99, %rd5, %rd98;
add.s64 %rd101, %rd99, %rd94;
ld.global.u32 %r95, [%rd101+1032];
ld.global.u32 %r94, [%rd7];

BB0_28:
setp.gt.s32	%p24, %r95, %r94;
@%p24 bra BB0_32;

mul.lo.s64 %rd102, %rd187, 2068;
add.s64 %rd103, %rd5, %rd102;
shl.b64 %rd104, %rd12, 2;
add.s64 %rd105, %rd103, %rd104;
add.s64 %rd24, %rd105, 1032;
ld.global.u32 %r55, [%rd105+1032];
setp.le.s32	%p25, %r55, %r94;
@%p25 bra BB0_32;

ld.global.s32 %rd25, [%rd24+-1032];
setp.ge.s64	%p26, %rd25, %rd52;
@%p26 bra BB0_32;

st.global.u64 [%rd10], %rd25;

BB0_32:
ld.global.u64 %rd106, [%rd8];
mul.lo.s64 %rd107, %rd106, 2068;
add.s64 %rd108, %rd5, %rd107;
shl.b64 %rd109, %rd3, 2;
add.s64 %rd110, %rd108, %rd109;
add.s64 %rd26, %rd110, 1032;
ld.global.u32 %r16, [%rd9];
ld.global.u32 %r56, [%rd110+1032];
setp.gt.s32	%p27, %r56, %r16;
@%p27 bra BB0_36;

ld.global.u32 %r57, [%rd26+4];
setp.le.s32	%p28, %r57, %r16;
@%p28 bra BB0_36;

ld.global.s32 %rd27, [%rd26+-1028];
setp.ge.s64	%p29, %rd27, %rd52;
@%p29 bra BB0_36;

st.global.u64 [%rd11], %rd27;

BB0_36:
setp.eq.s32	%p3, %r1, 0;
bar.sync 0;
@!%p3 bra BB0_38;
bra.uni BB0_37;

BB0_37:
ld.global.u64 %rd111, [%rd10];
st.global.u64 [%rd2], %rd111;
ld.global.u64 %rd112, [%rd11];
st.global.u64 [%rd8], %rd112;

BB0_38:
bar.sync 0;
add.s32 %r88, %r85, 1;
ld.global.u64 %rd187, [%rd2];
mul.lo.s64 %rd113, %rd187, 2068;
add.s64 %rd114, %rd5, %rd113;
add.s64 %rd116, %rd114, %rd109;
ld.global.u32 %r95, [%rd116+1032];
ld.global.u32 %r94, [%rd7];
mov.u32 %r89, %r94;
mov.u32 %r90, %r95;

BB0_39:
setp.lt.u64	%p30, %rd51, 4;
@%p30 bra BB0_40;
bra.uni BB0_41;

BB0_40:
mov.u32 %r94, %r89;
mov.u32 %r95, %r90;
bra.uni BB0_82;

BB0_41:
setp.gt.s32	%p31, %r95, %r94;
@%p31 bra BB0_45;

mul.lo.s64 %rd117, %rd187, 2068;
add.s64 %rd118, %rd5, %rd117;
shl.b64 %rd119, %rd12, 2;
add.s64 %rd120, %rd118, %rd119;
add.s64 %rd31, %rd120, 1032;
ld.global.u32 %r58, [%rd120+1032];
setp.le.s32	%p32, %r58, %r94;
@%p32 bra BB0_45;

ld.global.s32 %rd32, [%rd31+-1032];
setp.ge.s64	%p33, %rd32, %rd52;
@%p33 bra BB0_45;

st.global.u64 [%rd10], %rd32;

BB0_45:
ld.global.u64 %rd121, [%rd8];
mul.lo.s64 %rd122, %rd121, 2068;
add.s64 %rd123, %rd5, %rd122;
shl.b64 %rd124, %rd3, 2;
add.s64 %rd125, %rd123, %rd124;
add.s64 %rd33, %rd125, 1032;
ld.global.u32 %r28, [%rd9];
ld.global.u32 %r59, [%rd125+1032];
setp.gt.s32	%p34, %r59, %r28;
@%p34 bra BB0_49;

ld.global.u32 %r60, [%rd33+4];
setp.le.s32	%p35, %r60, %r28;
@%p35 bra BB0_49;

ld.global.s32 %rd34, [%rd33+-1028];
setp.ge.s64	%p36, %rd34, %rd52;
@%p36 bra BB0_49;

st.global.u64 [%rd11], %rd34;

BB0_49:
setp.eq.s32	%p4, %r1, 0;
bar.sync 0;
@!%p4 bra BB0_51;
bra.uni BB0_50;

BB0_50:
ld.global.u64 %rd126, [%rd10];
st.global.u64 [%rd2], %rd126;
ld.global.u64 %rd127, [%rd11];
st.global.u64 [%rd8], %rd127;

BB0_51:
bar.sync 0;
ld.global.u64 %rd128, [%rd2];
mul.lo.s64 %rd129, %rd128, 2068;
add.s64 %rd130, %rd5, %rd129;
add.s64 %rd132, %rd130, %rd124;
add.s64 %rd35, %rd132, 1032;
ld.global.u32 %r29, [%rd7];
ld.global.u32 %r61, [%rd132+1032];
setp.gt.s32	%p37, %r61, %r29;
@%p37 bra BB0_55;

ld.global.u32 %r62, [%rd35+4];
setp.le.s32	%p38, %r62, %r29;
@%p38 bra BB0_55;

ld.global.s32 %rd36, [%rd35+-1028];
setp.ge.s64	%p39, %rd36, %rd52;
@%p39 bra BB0_55;

st.global.u64 [%rd10], %rd36;

BB0_55:
ld.global.u64 %rd133, [%rd8];
mul.lo.s64 %rd134, %rd133, 2068;
add.s64 %rd135, %rd5, %rd134;
add.s64 %rd137, %rd135, %rd124;
add.s64 %rd37, %rd137, 1032;
ld.global.u32 %r30, [%rd9];
ld.global.u32 %r63, [%rd137+1032];
setp.gt.s32	%p40, %r63, %r30;
@%p40 bra BB0_59;

ld.global.u32 %r64, [%rd37+4];
setp.le.s32	%p41, %r64, %r30;
@%p41 bra BB0_59;

ld.global.s32 %rd38, [%rd37+-1028];
setp.ge.s64	%p42, %rd38, %rd52;
@%p42 bra BB0_59;

st.global.u64 [%rd11], %rd38;

BB0_59:
bar.sync 0;
@!%p4 bra BB0_61;
bra.uni BB0_60;

BB0_60:
ld.global.u64 %rd138, [%rd10];
st.global.u64 [%rd2], %rd138;
ld.global.u64 %rd139, [%rd11];
st.global.u64 [%rd8], %rd139;

BB0_61:
bar.sync 0;
ld.global.u64 %rd140, [%rd2];
mul.lo.s64 %rd141, %rd140, 2068;
add.s64 %rd142, %rd5, %rd141;
add.s64 %rd144, %rd142, %rd124;
add.s64 %rd39, %rd144, 1032;
ld.global.u32 %r31, [%rd7];
ld.global.u32 %r65, [%rd144+1032];
setp.gt.s32	%p43, %r65, %r31;
@%p43 bra BB0_65;

ld.global.u32 %r66, [%rd39+4];
setp.le.s32	%p44, %r66, %r31;
@%p44 bra BB0_65;

ld.global.s32 %rd40, [%rd39+-1028];
setp.ge.s64	%p45, %rd40, %rd52;
@%p45 bra BB0_65;

st.global.u64 [%rd10], %rd40;

BB0_65:
ld.global.u64 %rd145, [%rd8];
mul.lo.s64 %rd146, %rd145, 2068;
add.s64 %rd147, %rd5, %rd146;
add.s64 %rd149, %rd147, %rd124;
add.s64 %rd41, %rd149, 1032;
ld.global.u32 %r32, [%rd9];
ld.global.u32 %r67, [%rd149+1032];
setp.gt.s32	%p46, %r67, %r32;
@%p46 bra BB0_69;

ld.global.u32 %r68, [%rd41+4];
setp.le.s32	%p47, %r68, %r32;
@%p47 bra BB0_69;

ld.global.s32 %rd42, [%rd41+-1028];
setp.ge.s64	%p48, %rd42, %rd52;
@%p48 bra BB0_69;

st.global.u64 [%rd11], %rd42;

BB0_69:
bar.sync 0;
@!%p4 bra BB0_71;
bra.uni BB0_70;

BB0_70:
ld.global.u64 %rd150, [%rd10];
st.global.u64 [%rd2], %rd150;
ld.global.u64 %rd151, [%rd11];
st.global.u64 [%rd8], %rd151;

BB0_71:
bar.sync 0;
ld.global.u64 %rd152, [%rd2];
mul.lo.s64 %rd153, %rd152, 2068;
add.s64 %rd154, %rd5, %rd153;
add.s64 %rd156, %rd154, %rd124;
add.s64 %rd43, %rd156, 1032;
ld.global.u32 %r33, [%rd7];
ld.global.u32 %r69, [%rd156+1032];
setp.gt.s32	%p49, %r69, %r33;
@%p49 bra BB0_75;

ld.global.u32 %r70, [%rd43+4];
setp.le.s32	%p50, %r70, %r33;
@%p50 bra BB0_75;

ld.global.s32 %rd44, [%rd43+-1028];
setp.ge.s64	%p51, %rd44, %rd52;
@%p51 bra BB0_75;

st.global.u64 [%rd10], %rd44;

BB0_75:
ld.global.u64 %rd157, [%rd8];
mul.lo.s64 %rd158, %rd157, 2068;
add.s64 %rd159, %rd5, %rd158;
add.s64 %rd161, %rd159, %rd124;
add.s64 %rd45, %rd161, 1032;
ld.global.u32 %r34, [%rd9];
ld.global.u32 %r71, [%rd161+1032];
setp.gt.s32	%p52, %r71, %r34;
@%p52 bra BB0_79;

ld.global.u32 %r72, [%rd45+4];
setp.le.s32	%p53, %r72, %r34;
@%p53 bra BB0_79;

ld.global.s32 %rd46, [%rd45+-1028];
setp.ge.s64	%p54, %rd46, %rd52;
@%p54 bra BB0_79;

st.global.u64 [%rd11], %rd46;

BB0_79:
bar.sync 0;
@!%p4 bra BB0_81;
bra.uni BB0_80;

BB0_80:
ld.global.u64 %rd162, [%rd10];
st.global.u64 [%rd2], %rd162;
ld.global.u64 %rd163, [%rd11];
st.global.u64 [%rd8], %rd163;

BB0_81:
bar.sync 0;
add.s32 %r88, %r88, 4;
cvt.s64.s32	%rd164, %r88;
setp.lt.s64	%p55, %rd164, %rd51;
ld.global.u64 %rd187, [%rd2];
mul.lo.s64 %rd165, %rd187, 2068;
add.s64 %rd166, %rd5, %rd165;
add.s64 %rd168, %rd166, %rd124;
ld.global.u32 %r95, [%rd168+1032];
ld.global.u32 %r94, [%rd7];
@%p55 bra BB0_41;

BB0_82:
cvta.to.global.u64 %rd169, %rd55;
shl.b64 %rd170, %rd1, 2;
add.s64 %rd49, %rd169, %rd170;
setp.ne.s32	%p56, %r95, %r94;
@%p56 bra BB0_84;

mul.lo.s64 %rd171, %rd187, 2068;
add.s64 %rd172, %rd5, %rd171;
shl.b64 %rd173, %rd3, 2;
add.s64 %rd174, %rd172, %rd173;
ld.global.u32 %r73, [%rd174+4];
st.global.u32 [%rd49], %r73;

BB0_84:
bar.sync 0;
ld.global.u64 %rd175, [%rd8];
mul.lo.s64 %rd176, %rd175, 2068;
add.s64 %rd177, %rd5, %rd176;
shl.b64 %rd178, %rd3, 2;
add.s64 %rd179, %rd177, %rd178;
add.s64 %rd50, %rd179, 1032;
ld.global.u32 %r74, [%rd9];
ld.global.u32 %r75, [%rd179+1032];
setp.ne.s32	%p57, %r75, %r74;
@%p57 bra BB0_86;

ld.global.u32 %r76, [%rd50+-1028];
add.s32 %r77, %r76, 1;
ld.global.u32 %r78, [%rd49];
sub.s32 %r79, %r77, %r78;
cvta.to.global.u64 %rd180, %rd56;
add.s64 %rd182, %rd180, %rd170;
st.global.u32 [%rd182], %r79;

BB0_86:
ret;
}




// ===== COMPILED SASS (sm_100) =====

	.target	sm_100

	.elftype	@"ET_EXEC"


//--------------------- .note.nv.tkinfo           --------------------------
	.section	.note.nv.tkinfo,"",@"SHT_NOTE"
	.sectionflags	@"SHF_NOTE_NV_TKINFO"
	.tkinfo
        /*0018*/ 	.word	0x00000002
        /*0030*/ 	.string	""
        /*0030*/ 	.string	"ptxas"
        /*0030*/ 	.string	"Cuda compilation tools, release 13.0, V13.0.88"
        /*0030*/ 	.string	"Build cuda_13.0.r13.0/compiler.36424714_0"
        /*0030*/ 	.string	"-arch sm_100 "



//--------------------- .note.nv.cuinfo           --------------------------
	.section	.note.nv.cuinfo,"",@"SHT_NOTE"
	.sectionflags	@"SHF_NOTE_NV_CUINFO"
        /*0018*/ 	.short	0x0002
        /*001a*/ 	.short	0x0023
        /*001c*/ 	.short	0x0082
	.zero		2


//--------------------- .nv.info                  --------------------------
	.section	.nv.info,"",@"SHT_CUDA_INFO"
	.align	4


	//----- nvinfo : EIATTR_REGCOUNT
	.align		4
        /*0000*/ 	.byte	0x04, 0x2f
        /*0002*/ 	.short	(.L_1 - .L_0)
	.align		4
.L_0:
        /*0004*/ 	.word	index@(findRangeK)
        /*0008*/ 	.word	0x00000020


	//----- nvinfo : EIATTR_FRAME_SIZE
	.align		4
.L_1:
        /*000c*/ 	.byte	0x04, 0x11
        /*000e*/ 	.short	(.L_3 - .L_2)
	.align		4
.L_2:
        /*0010*/ 	.word	index@(findRangeK)
        /*0014*/ 	.word	0x00000000


	//----- nvinfo : EIATTR_MIN_STACK_SIZE
	.align		4
.L_3:
        /*0018*/ 	.byte	0x04, 0x12
        /*001a*/ 	.short	(.L_5 - .L_4)
	.align		4
.L_4:
        /*001c*/ 	.word	index@(findRangeK)
        /*0020*/ 	.word	0x00000000
.L_5:


//--------------------- .nv.compat                --------------------------
	.section	.nv.compat,"",@"SHT_CUDA_COMPAT_INFO"
	.align	4
        /*0000*/ 	.byte	0x02, 0x09, 0x00, 0x00, 0x02, 0x02, 0x01, 0x00, 0x02, 0x05, 0x05, 0x00, 0x03, 0x07, 0x01, 0x01
        /*0010*/ 	.byte	0x02, 0x03, 0x00, 0x00, 0x02, 0x06, 0x01, 0x00, 0x04, 0x0b, 0x08, 0x00, 0x09, 0x00, 0x00, 0x00
        /*0020*/ 	.byte	0x00, 0x00, 0x00, 0x00


//--------------------- .nv.info.findRangeK       --------------------------
	.section	.nv.info.findRangeK,"",@"SHT_CUDA_INFO"
	.sectionflags	@""
	.align	4


	//----- nvinfo : EIATTR_CUDA_API_VERSION
	.align		4
        /*0000*/ 	.byte	0x04, 0x37
        /*0002*/ 	.short	(.L_7 - .L_6)
.L_6:
        /*0004*/ 	.word	0x00000082


	//----- nvinfo : EIATTR_KPARAM_INFO
	.align		4
.L_7:
        /*0008*/ 	.byte	0x04, 0x17
        /*000a*/ 	.short	(.L_9 - .L_8)
.L_8:
        /*000c*/ 	.word	0x00000000
        /*0010*/ 	.short	0x000a
        /*0012*/ 	.short	0x0050
        /*0014*/ 	.byte	0x00, 0xf0, 0x21, 0x00


	//----- nvinfo : EIATTR_KPARAM_INFO
	.align		4
.L_9:
        /*0018*/ 	.byte	0x04, 0x17
        /*001a*/ 	.short	(.L_11 - .L_10)
.L_10:
        /*001c*/ 	.word	0x00000000
        /*0020*/ 	.short	0x0009
        /*0022*/ 	.short	0x0048
        /*0024*/ 	.byte	0x00, 0xf0, 0x21, 0x00


	//----- nvinfo : EIATTR_KPARAM_INFO
	.align		4
.L_11:
        /*0028*/ 	.byte	0x04, 0x17
        /*002a*/ 	.short	(.L_13 - .L_12)
.L_12:
        /*002c*/ 	.word	0x00000000
        /*0030*/ 	.short	0x0008
        /*0032*/ 	.short	0x0040
        /*0034*/ 	.byte	0x00, 0xf0, 0x21, 0x00


	//----- nvinfo : EIATTR_KPARAM_INFO
	.align		4
.L_13:
        /*0038*/ 	.byte	0x04, 0x17
        /*003a*/ 	.short	(.L_15 - .L_14)
.L_14:
        /*003c*/ 	.word	0x00000000
        /*0040*/ 	.short	0x0007
        /*0042*/ 	.short	0x0038
        /*0044*/ 	.byte	0x00, 0xf0, 0x21, 0x00


	//----- nvinfo : EIATTR_KPARAM_INFO
	.align		4
.L_15:
        /*0048*/ 	.byte	0x04, 0x17
        /*004a*/ 	.short	(.L_17 - .L_16)
.L_16:
        /*004c*/ 	.word	0x00000000
        /*0050*/ 	.short	0x0006
        /*0052*/ 	.short	0x0030
        /*0054*/ 	.byte	0x00, 0xf0, 0x21, 0x00


	//----- nvinfo : EIATTR_KPARAM_INFO
	.align		4
.L_17:
        /*0058*/ 	.byte	0x04, 0x17
        /*005a*/ 	.short	(.L_19 - .L_18)
.L_18:
        /*005c*/ 	.word	0x00000000
        /*0060*/ 	.short	0x0005
        /*0062*/ 	.short	0x0028
        /*0064*/ 	.byte	0x00, 0xf0, 0x21, 0x00


	//----- nvinfo : EIATTR_KPARAM_INFO
	.align		4
.L_19:
        /*0068*/ 	.byte	0x04, 0x17
        /*006a*/ 	.short	(.L_21 - .L_20)
.L_20:
        /*006c*/ 	.word	0x00000000
        /*0070*/ 	.short	0x0004
        /*0072*/ 	.short	0x0020
        /*0074*/ 	.byte	0x00, 0xf0, 0x21, 0x00


	//----- nvinfo : EIATTR_KPARAM_INFO
	.align		4
.L_21:
        /*0078*/ 	.byte	0x04, 0x17
        /*007a*/ 	.short	(.L_23 - .L_22)
.L_22:
        /*007c*/ 	.word	0x00000000
        /*0080*/ 	.short	0x0003
        /*0082*/ 	.short	0x0018
        /*0084*/ 	.byte	0x00, 0xf0, 0x21, 0x00


	//----- nvinfo : EIATTR_KPARAM_INFO
	.align		4
.L_23:
        /*0088*/ 	.byte	0x04, 0x17
        /*008a*/ 	.short	(.L_25 - .L_24)
.L_24:
        /*008c*/ 	.word	0x00000000
        /*0090*/ 	.short	0x0002
        /*0092*/ 	.short	0x0010
        /*0094*/ 	.byte	0x00, 0xf0, 0x21, 0x00


	//----- nvinfo : EIATTR_KPARAM_INFO
	.align		4
.L_25:
        /*0098*/ 	.byte	0x04, 0x17
        /*009a*/ 	.short	(.L_27 - .L_26)
.L_26:
        /*009c*/ 	.word	0x00000000
        /*00a0*/ 	.short	0x0001
        /*00a2*/ 	.short	0x0008
        /*00a4*/ 	.byte	0x00, 0xf0, 0x21, 0x00


	//----- nvinfo : EIATTR_KPARAM_INFO
	.align		4
.L_27:
        /*00a8*/ 	.byte	0x04, 0x17
        /*00aa*/ 	.short	(.L_29 - .L_28)
.L_28:
        /*00ac*/ 	.word	0x00000000
        /*00b0*/ 	.short	0x0000
        /*00b2*/ 	.short	0x0000
        /*00b4*/ 	.byte	0x00, 0xf0, 0x21, 0x00


	//----- nvinfo : EIATTR_SPARSE_MMA_MASK
	.align		4
.L_29:
        /*00b8*/ 	.byte	0x03, 0x50
        /*00ba*/ 	.short	0x0000


	//----- nvinfo : EIATTR_MAXREG_COUNT
	.align		4
        /*00bc*/ 	.byte	0x03, 0x1b
        /*00be*/ 	.short	0x00ff


	//----- nvinfo : EIATTR_NUM_BARRIERS
	.align		4
        /*00c0*/ 	.byte	0x02, 0x4c
        /*00c2*/ 	.byte	0x01
	.zero		1


	//----- nvinfo : EIATTR_MERCURY_ISA_VERSION
	.align		4
        /*00c4*/ 	.byte	0x03, 0x5f
        /*00c6*/ 	.short	0x0101


	//----- nvinfo : EIATTR_VRC_CTA_INIT_COUNT
	.align		4
        /*00c8*/ 	.byte	0x02, 0x4a
	.zero		1
	.zero		1


	//----- nvinfo : EIATTR_EXIT_INSTR_OFFSETS
	.align		4
        /*00cc*/ 	.byte	0x04, 0x1c
        /*00ce*/ 	.short	(.L_31 - .L_30)


	//   ....[0]....
.L_30:
        /*00d0*/ 	.word	0x00001c50


	//   ....[1]....
        /*00d4*/ 	.word	0x00001cd0


	//----- nvinfo : EIATTR_CRS_STACK_SIZE
	.align		4
.L_31:
        /*00d8*/ 	.byte	0x04, 0x1e
        /*00da*/ 	.short	(.L_33 - .L_32)
.L_32:
        /*00dc*/ 	.word	0x00000000


	//----- nvinfo : EIATTR_CBANK_PARAM_SIZE
	.align		4
.L_33:
        /*00e0*/ 	.byte	0x03, 0x19
        /*00e2*/ 	.short	0x0058


	//----- nvinfo : EIATTR_PARAM_CBANK
	.align		4
        /*00e4*/ 	.byte	0x04, 0x0a
        /*00e6*/ 	.short	(.L_35 - .L_34)
	.align		4
.L_34:
        /*00e8*/ 	.word	index@(.nv.constant0.findRangeK)
        /*00ec*/ 	.short	0x0380
        /*00ee*/ 	.short	0x0058


	//----- nvinfo : EIATTR_SW_WAR
	.align		4
.L_35:
        /*00f0*/ 	.byte	0x04, 0x36
        /*00f2*/ 	.short	(.L_37 - .L_36)
.L_36:
        /*00f4*/ 	.word	0x00000008
.L_37:


//--------------------- .nv.callgraph             --------------------------
	.section	.nv.callgraph,"",@"SHT_CUDA_CALLGRAPH"
	.align	4
	.sectionentsize	8
	.align		4
        /*0000*/ 	.word	0x00000000
	.align		4
        /*0004*/ 	.word	0xffffffff
	.align		4
        /*0008*/ 	.word	0x00000000
	.align		4
        /*000c*/ 	.word	0xfffffffe
	.align		4
        /*0010*/ 	.word	0x00000000
	.align		4
        /*0014*/ 	.word	0xfffffffd
	.align		4
        /*0018*/ 	.word	0x00000000
	.align		4
        /*001c*/ 	.word	0xfffffffc


//--------------------- .text.findRangeK          --------------------------
	.section	.text.findRangeK,"ax",@progbits
	.align	128
        .global         findRangeK
        .type           findRangeK,@function
        .size           findRangeK,(.L_x_49 - findRangeK)
        .other          findRangeK,@"STO_CUDA_ENTRY STV_DEFAULT"
findRangeK:
.text.findRangeK:
[----:B------:R-:W-:Y:S01]  /*0000*/  LDC R1, c[0x0][0x37c] ;  /* 0x0000df00ff017b82 */ /* 0x000fe20000000800 */
[----:B------:R-:W0:Y:S07]  /*0010*/  S2R R0, SR_CTAID.X ;  /* 0x0000000000007919 */ /* 0x000e2e0000002500 */
[----:B------:R-:W0:Y:S01]  /*0020*/  LDC.64 R6, c[0x0][0x398] ;  /* 0x0000e600ff067b82 */ /* 0x000e220000000a00 */
[----:B------:R-:W1:Y:S01]  /*0030*/  LDCU.64 UR6, c[0x0][0x358] ;  /* 0x00006b00ff0677ac */ /* 0x000e620008000a00 */
[----:B------:R-:W2:Y:S01]  /*0040*/  S2R R2, SR_TID.X ;  /* 0x0000000000027919 */ /* 0x000ea20000002100 */
[----:B------:R-:W3:Y:S05]  /*0050*/  LDCU.64 UR8, c[0x0][0x380] ;  /* 0x00007000ff0877ac */ /* 0x000eea0008000a00 */
[----:B------:R-:W4:Y:S08]  /*0060*/  LDC.64 R8, c[0x0][0x388] ;  /* 0x0000e200ff087b82 */ /* 0x000f300000000a00 */
[----:B------:R-:W3:Y:S08]  /*0070*/  LDC.64 R10, c[0x0][0x3b8] ;  /* 0x0000ee00ff0a7b82 */ /* 0x000ef00000000a00 */
[----:B------:R-:W2:Y:S01]  /*0080*/  LDC.64 R12, c[0x0][0x3a8] ;  /* 0x0000ea00ff0c7b82 */ /* 0x000ea20000000a00 */
[----:B0-----:R-:W-:-:S07]  /*0090*/  IMAD.WIDE R6, R0, 0x8, R6 ;  /* 0x0000000800067825 */ /* 0x001fce00078e0206 */
[----:B------:R-:W0:Y:S01]  /*00a0*/  LDC.64 R14, c[0x0][0x3c0] ;  /* 0x0000f000ff0e7b82 */ /* 0x000e220000000a00 */
[----:B-1----:R-:W4:Y:S01]  /*00b0*/  LDG.E.64 R20, desc[UR6][R6.64] ;  /* 0x0000000606147981 */ /* 0x002f22000c1e1b00 */
[----:B---3--:R-:W-:-:S05]  /*00c0*/  IMAD.WIDE R10, R0, 0x4, R10 ;  /* 0x00000004000a7825 */ /* 0x008fca00078e020a */
[----:B------:R1:W5:Y:S01]  /*00d0*/  LDG.E R24, desc[UR6][R10.64] ;  /* 0x000000060a187981 */ /* 0x000362000c1e1900 */
[----:B----4-:R-:W-:Y:S02]  /*00e0*/  IMAD R3, R21, 0x814, RZ ;  /* 0x0000081415037824 */ /* 0x010fe400078e02ff */
[----:B------:R-:W-:-:S04]  /*00f0*/  IMAD.WIDE.U32 R4, R20, 0x814, R8 ;  /* 0x0000081414047825 */ /* 0x000fc800078e0008 */
[----:B------:R-:W-:Y:S02]  /*0100*/  IMAD.IADD R5, R5, 0x1, R3 ;  /* 0x0000000105057824 */ /* 0x000fe400078e0203 */
[----:B--2---:R-:W-:-:S05]  /*0110*/  IMAD.WIDE R22, R2, 0x4, R4 ;  /* 0x0000000402167825 */ /* 0x004fca00078e0204 */
[----:B------:R1:W5:Y:S01]  /*0120*/  LDG.E R25, desc[UR6][R22.64+0x408] ;  /* 0x0004080616197981 */ /* 0x000362000c1e1900 */
[----:B------:R-:W-:-:S04]  /*0130*/  UISETP.GE.U32.AND UP0, UPT, UR8, 0x1, UPT ;  /* 0x000000010800788c */ /* 0x000fc8000bf06070 */
[----:B------:R-:W-:Y:S01]  /*0140*/  UISETP.GE.AND.EX UP0, UPT, UR9, URZ, UPT, UP0 ;  /* 0x000000ff0900728c */ /* 0x000fe2000bf06300 */
[----:B------:R-:W-:Y:S01]  /*0150*/  SHF.R.S32.HI R5, RZ, 0x1f, R0 ;  /* 0x0000001fff057819 */ /* 0x000fe20000011400 */
[----:B------:R-:W-:Y:S01]  /*0160*/  IMAD.WIDE R12, R0, 0x8, R12 ;  /* 0x00000008000c7825 */ /* 0x000fe200078e020c */
[----:B------:R-:W-:-:S03]  /*0170*/  SHF.R.S32.HI R3, RZ, 0x1f, R2 ;  /* 0x0000001fff037819 */ /* 0x000fc60000011402 */
[----:B0-----:R-:W-:-:S03]  /*0180*/  IMAD.WIDE R14, R0, 0x4, R14 ;  /* 0x00000004000e7825 */ /* 0x001fc600078e020e */
[----:B-1----:R-:W-:Y:S05]  /*0190*/  BRA.U !UP0, `(.L_x_0) ;  /* 0x00000019084c7547 */ /* 0x002fea000b800000 */
[----:B------:R-:W0:Y:S01]  /*01a0*/  LDCU.64 UR10, c[0x0][0x3a0] ;  /* 0x00007400ff0a77ac */ /* 0x000e220008000a00 */
[C---:B------:R-:W-:Y:S01]  /*01b0*/  IMAD.SHL.U32 R18, R0.reuse, 0x8, RZ ;  /* 0x0000000800127824 */ /* 0x040fe200078e00ff */
[----:B------:R-:W-:Y:S01]  /*01c0*/  SHF.L.U64.HI R5, R0, 0x3, R5 ;  /* 0x0000000300057819 */ /* 0x000fe20000010205 */
[----:B------:R-:W-:Y:S01]  /*01d0*/  VIADD R4, R2, 0x1 ;  /* 0x0000000102047836 */ /* 0x000fe20000000000 */
[----:B------:R-:W1:Y:S01]  /*01e0*/  LDCU.64 UR12, c[0x0][0x3b0] ;  /* 0x00007600ff0c77ac */ /* 0x000e620008000a00 */
[----:B------:R-:W-:Y:S01]  /*01f0*/  ULOP3.LUT UR5, UR8, 0x3, URZ, 0xc0, !UPT ;  /* 0x0000000308057892 */ /* 0x000fe2000f8ec0ff */
[----:B------:R-:W-:-:S03]  /*0200*/  UMOV UR4, URZ ;  /* 0x000000ff00047c82 */ /* 0x000fc60008000000 */
[----:B------:R-:W-:-:S04]  /*0210*/  UISETP.NE.U32.AND UP0, UPT, UR5, URZ, UPT ;  /* 0x000000ff0500728c */ /* 0x000fc8000bf05070 */
[----:B------:R-:W-:Y:S01]  /*0220*/  UISETP.NE.AND.EX UP0, UPT, URZ, URZ, UPT, UP0 ;  /* 0x000000ffff00728c */ /* 0x000fe2000bf05300 */
[C---:B0-----:R-:W-:Y:S02]  /*0230*/  IADD3 R16, P0, PT, R18.reuse, UR10, RZ ;  /* 0x0000000a12107c10 */ /* 0x041fe4000ff1e0ff */
[----:B-1----:R-:W-:Y:S02]  /*0240*/  IADD3 R18, P1, PT, R18, UR12, RZ ;  /* 0x0000000c12127c10 */ /* 0x002fe4000ff3e0ff */
[C---:B------:R-:W-:Y:S02]  /*0250*/  IADD3.X R17, PT, PT, R5.reuse, UR11, RZ, P0, !PT ;  /* 0x0000000b05117c10 */ /* 0x040fe400087fe4ff */
[----:B------:R-:W-:Y:S02]  /*0260*/  IADD3.X R19, PT, PT, R5, UR13, RZ, P1, !PT ;  /* 0x0000000d05137c10 */ /* 0x000fe40008ffe4ff */
[----:B------:R-:W-:Y:S01]  /*0270*/  SHF.R.S32.HI R5, RZ, 0x1f, R4 ;  /* 0x0000001fff057819 */ /* 0x000fe20000011404 */
[----:B------:R-:W-:Y:S06]  /*0280*/  BRA.U !UP0, `(.L_x_1) ;  /* 0x0000000908d07547 */ /* 0x000fec000b800000 */
[----:B------:R-:W-:-:S04]  /*0290*/  UISETP.NE.U32.AND UP0, UPT, UR5, 0x1, UPT ;  /* 0x000000010500788c */ /* 0x000fc8000bf05070 */
[----:B------:R-:W-:-:S09]  /*02a0*/  UISETP.NE.AND.EX UP0, UPT, URZ, URZ, UPT, UP0 ;  /* 0x000000ffff00728c */ /* 0x000fd2000bf05300 */
[----:B------:R-:W-:Y:S05]  /*02b0*/  BRA.U !UP0, `(.L_x_2) ;  /* 0x0000000508cc7547 */ /* 0x000fea000b800000 */
[----:B------:R-:W-:Y:S01]  /*02c0*/  UISETP.NE.U32.AND UP0, UPT, UR5, 0x2, UPT ;  /* 0x000000020500788c */ /* 0x000fe2000bf05070 */
[----:B------:R-:W-:-:S03]  /*02d0*/  UMOV UR4, 0x1 ;  /* 0x0000000100047882 */ /* 0x000fc60000000000 */
[----:B------:R-:W-:-:S09]  /*02e0*/  UISETP.NE.AND.EX UP0, UPT, URZ, URZ, UPT, UP0 ;  /* 0x000000ffff00728c */ /* 0x000fd2000bf05300 */
[----:B------:R-:W-:Y:S05]  /*02f0*/  BRA.U !UP0, `(.L_x_3) ;  /* 0x0000000108d47547 */ /* 0x000fea000b800000 */
[----:B-----5:R-:W-:Y:S01]  /*0300*/  ISETP.GT.AND P0, PT, R25, R24, PT ;  /* 0x000000181900720c */ /* 0x020fe20003f04270 */
[----:B------:R-:W-:-:S12]  /*0310*/  BSSY.RECONVERGENT B0, `(.L_x_4) ;  /* 0x000000b000007945 */ /* 0x000fd80003800200 */
[----:B------:R-:W-:Y:S05]  /*0320*/  @P0 BRA `(.L_x_5) ;  /* 0x0000000000240947 */ /* 0x000fea0003800000 */
[----:B------:R-:W2:Y:S02]  /*0330*/  LDG.E R21, desc[UR6][R22.64+0x40c] ;  /* 0x00040c0616157981 */ /* 0x000ea4000c1e1900 */
[----:B--2---:R-:W-:-:S13]  /*0340*/  ISETP.GT.AND P0, PT, R21, R24, PT ;  /* 0x000000181500720c */ /* 0x004fda0003f04270 */
[----:B------:R-:W-:Y:S05]  /*0350*/  @!P0 BRA `(.L_x_5) ;  /* 0x0000000000188947 */ /* 0x000fea0003800000 */
[----:B------:R-:W2:Y:S01]  /*0360*/  LDG.E R20, desc[UR6][R22.64+0x4] ;  /* 0x0000040616147981 */ /* 0x000ea2000c1e1900 */
[----:B------:R-:W2:Y:S02]  /*0370*/  LDCU.64 UR4, c[0x0][0x390] ;  /* 0x00007200ff0477ac */ /* 0x000ea40008000a00 */
[----:B--2---:R-:W-:Y:S02]  /*0380*/  ISETP.GE.U32.AND P0, PT, R20, UR4, PT ;  /* 0x0000000414007c0c */ /* 0x004fe4000bf06070 */
[----:B------:R-:W-:-:S04]  /*0390*/  SHF.R.S32.HI R21, RZ, 0x1f, R20 ;  /* 0x0000001fff157819 */ /* 0x000fc80000011414 */
[----:B------:R-:W-:-:S13]  /*03a0*/  ISETP.GE.AND.EX P0, PT, R21, UR5, PT, P0 ;  /* 0x0000000515007c0c */ /* 0x000fda000bf06300 */
[----:B------:R0:W-:Y:S02]  /*03b0*/  @!P0 STG.E.64 desc[UR6][R16.64], R20 ;  /* 0x0000001410008986 */ /* 0x0001e4000c101b06 */
.L_x_5:
[----:B------:R-:W-:Y:S05]  /*03c0*/  BSYNC.RECONVERGENT B0 ;  /* 0x0000000000007941 */ /* 0x000fea0003800200 */
.L_x_4:
[----:B------:R-:W0:Y:S01]  /*03d0*/  LDG.E.64 R22, desc[UR6][R12.64] ;  /* 0x000000060c167981 */ /* 0x000e22000c1e1b00 */
[C---:B------:R-:W-:Y:S01]  /*03e0*/  IMAD.SHL.U32 R27, R2.reuse, 0x4, RZ ;  /* 0x00000004021b7824 */ /* 0x040fe200078e00ff */
[----:B------:R-:W-:Y:S01]  /*03f0*/  SHF.L.U64.HI R25, R2, 0x2, R3 ;  /* 0x0000000202197819 */ /* 0x000fe20000010203 */
[----:B0-----:R-:W-:-:S04]  /*0400*/  IMAD.WIDE.U32 R20, R22, 0x814, R8 ;  /* 0x0000081416147825 */ /* 0x001fc800078e0008 */
[----:B------:R-:W-:Y:S01]  /*0410*/  IMAD R23, R23, 0x814, RZ ;  /* 0x0000081417177824 */ /* 0x000fe200078e02ff */
[----:B------:R-:W-:Y:S02]  /*0420*/  IADD3 R22, P0, PT, R27, R20, RZ ;  /* 0x000000141b167210 */ /* 0x000fe40007f1e0ff */
[----:B------:R-:W2:Y:S02]  /*0430*/  LDG.E R20, desc[UR6][R14.64] ;  /* 0x000000060e147981 */ /* 0x000ea4000c1e1900 */
[----:B------:R-:W-:-:S05]  /*0440*/  IADD3.X R23, PT, PT, R25, R21, R23, P0, !PT ;  /* 0x0000001519177210 */ /* 0x000fca00007fe417 */
[----:B------:R-:W2:Y:S01]  /*0450*/  LDG.E R21, desc[UR6][R22.64+0x408] ;  /* 0x0004080616157981 */ /* 0x000ea2000c1e1900 */
[----:B------:R-:W-:Y:S01]  /*0460*/  BSSY.RECONVERGENT B0, `(.L_x_6) ;  /* 0x000000d000007945 */ /* 0x000fe20003800200 */
[----:B------:R-:W-:Y:S02]  /*0470*/  ISETP.NE.AND P1, PT, R2, RZ, PT ;  /* 0x000000ff0200720c */ /* 0x000fe40003f25270 */
[----:B--2---:R-:W-:-:S13]  /*0480*/  ISETP.GT.AND P0, PT, R21, R20, PT ;  /* 0x000000141500720c */ /* 0x004fda0003f04270 */
        /* <DEDUP_REMOVED lines=10> */
.L_x_7:
[----:B------:R-:W-:Y:S05]  /*0530*/  BSYNC.RECONVERGENT B0 ;  /* 0x0000000000007941 */ /* 0x000fea0003800200 */
.L_x_6:
[----:B------:R-:W-:Y:S06]  /*0540*/  BAR.SYNC.DEFER_BLOCKING 0x0 ;  /* 0x0000000000007b1d */ /* 0x000fec0000010000 */
[----:B------:R-:W-:Y:S04]  /*0550*/  BSSY.RECONVERGENT B0, `(.L_x_8) ;  /* 0x0000006000007945 */ /* 0x000fe80003800200 */
[----:B------:R-:W-:Y:S05]  /*0560*/  @P1 BRA `(.L_x_9) ;  /* 0x0000000000101947 */ /* 0x000fea0003800000 */
[----:B------:R-:W2:Y:S04]  /*0570*/  LDG.E.64 R22, desc[UR6][R16.64] ;  /* 0x0000000610167981 */ /* 0x000ea8000c1e1b00 */
[----:B--2---:R1:W-:Y:S04]  /*0580*/  STG.E.64 desc[UR6][R6.64], R22 ;  /* 0x0000001606007986 */ /* 0x0043e8000c101b06 */
[----:B0-----:R-:W2:Y:S04]  /*0590*/  LDG.E.64 R20, desc[UR6][R18.64] ;  /* 0x0000000612147981 */ /* 0x001ea8000c1e1b00 */
[----:B--2---:R1:W-:Y:S02]  /*05a0*/  STG.E.64 desc[UR6][R12.64], R20 ;  /* 0x000000140c007986 */ /* 0x0043e4000c101b06 */
.L_x_9:
[----:B------:R-:W-:Y:S05]  /*05b0*/  BSYNC.RECONVERGENT B0 ;  /* 0x0000000000007941 */ /* 0x000fea0003800200 */
.L_x_8:
[----:B------:R-:W-:Y:S06]  /*05c0*/  BAR.SYNC.DEFER_BLOCKING 0x0 ;  /* 0x0000000000007b1d */ /* 0x000fec0000010000 */
[----:B01----:R-:W2:Y:S02]  /*05d0*/  LDG.E.64 R20, desc[UR6][R6.64] ;  /* 0x0000000606147981 */ /* 0x003ea4000c1e1b00 */
[----:B--2---:R-:W-:-:S04]  /*05e0*/  IMAD.WIDE.U32 R22, R20, 0x814, R8 ;  /* 0x0000081414167825 */ /* 0x004fc800078e0008 */
[----:B------:R-:W-:Y:S01]  /*05f0*/  IMAD R24, R21, 0x814, RZ ;  /* 0x0000081415187824 */ /* 0x000fe200078e02ff */
[----:B------:R-:W-:-:S04]  /*0600*/  IADD3 R22, P0, PT, R27, R22, RZ ;  /* 0x000000161b167210 */ /* 0x000fc80007f1e0ff */
[----:B------:R-:W-:Y:S02]  /*0610*/  IADD3.X R23, PT, PT, R25, R23, R24, P0, !PT ;  /* 0x0000001719177210 */ /* 0x000fe400007fe418 */
[----:B------:R0:W5:Y:S04]  /*0620*/  LDG.E R24, desc[UR6][R10.64] ;  /* 0x000000060a187981 */ /* 0x000168000c1e1900 */
[----:B------:R0:W5:Y:S01]  /*0630*/  LDG.E R25, desc[UR6][R22.64+0x408] ;  /* 0x0004080616197981 */ /* 0x000162000c1e1900 */
[----:B------:R-:W-:-:S05]  /*0640*/  UMOV UR4, 0x2 ;  /* 0x0000000200047882 */ /* 0x000fca0000000000 */
.L_x_3:
[----:B-----5:R-:W-:Y:S01]  /*0650*/  ISETP.GT.AND P0, PT, R25, R24, PT ;  /* 0x000000181900720c */ /* 0x020fe20003f04270 */
[----:B------:R-:W-:-:S12]  /*0660*/  BSSY.RECONVERGENT B0, `(.L_x_10) ;  /* 0x0000010000007945 */ /* 0x000fd80003800200 */
[----:B------:R-:W-:Y:S05]  /*0670*/  @P0 BRA `(.L_x_11) ;  /* 0x0000000000380947 */ /* 0x000fea0003800000 */
[----:B0-----:R-:W-:Y:S02]  /*0680*/  IMAD R23, R21, 0x814, RZ ;  /* 0x0000081415177824 */ /* 0x001fe400078e02ff */
[----:B------:R-:W-:-:S04]  /*0690*/  IMAD.WIDE.U32 R20, R20, 0x814, R8 ;  /* 0x0000081414147825 */ /* 0x000fc800078e0008 */
[----:B------:R-:W-:Y:S01]  /*06a0*/  IMAD.IADD R21, R21, 0x1, R23 ;  /* 0x0000000115157824 */ /* 0x000fe200078e0217 */
[----:B------:R-:W-:-:S04]  /*06b0*/  LEA R20, P0, R4, R20, 0x2 ;  /* 0x0000001404147211 */ /* 0x000fc800078010ff */
[----:B------:R-:W-:-:S05]  /*06c0*/  LEA.HI.X R21, R4, R21, R5, 0x2, P0 ;  /* 0x0000001504157211 */ /* 0x000fca00000f1405 */
        /* <DEDUP_REMOVED lines=9> */
.L_x_11:
[----:B------:R-:W-:Y:S05]  /*0760*/  BSYNC.RECONVERGENT B0 ;  /* 0x0000000000007941 */ /* 0x000fea0003800200 */
.L_x_10:
[----:B01----:R-:W2:Y:S01]  /*0770*/  LDG.E.64 R22, desc[UR6][R12.64] ;  /* 0x000000060c167981 */ /* 0x003ea2000c1e1b00 */
[C---:B------:R-:W-:Y:S01]  /*0780*/  IMAD.SHL.U32 R27, R2.reuse, 0x4, RZ ;  /* 0x00000004021b7824 */ /* 0x040fe200078e00ff */
[----:B------:R-:W-:Y:S01]  /*0790*/  SHF.L.U64.HI R25, R2, 0x2, R3 ;  /* 0x0000000202197819 */ /* 0x000fe20000010203 */
[----:B--2---:R-:W-:-:S04]  /*07a0*/  IMAD.WIDE.U32 R20, R22, 0x814, R8 ;  /* 0x0000081416147825 */ /* 0x004fc800078e0008 */
        /* <DEDUP_REMOVED lines=18> */
.L_x_13:
[----:B------:R-:W-:Y:S05]  /*08d0*/  BSYNC.RECONVERGENT B0 ;  /* 0x0000000000007941 */ /* 0x000fea0003800200 */
.L_x_12:
[----:B------:R-:W-:Y:S06]  /*08e0*/  BAR.SYNC.DEFER_BLOCKING 0x0 ;  /* 0x0000000000007b1d */ /* 0x000fec0000010000 */
[----:B------:R-:W-:Y:S04]  /*08f0*/  BSSY.RECONVERGENT B0, `(.L_x_14) ;  /* 0x0000006000007945 */ /* 0x000fe80003800200 */
[----:B------:R-:W-:Y:S05]  /*0900*/  @P1 BRA `(.L_x_15) ;  /* 0x0000000000101947 */ /* 0x000fea0003800000 */
[----:B------:R-:W2:Y:S04]  /*0910*/  LDG.E.64 R22, desc[UR6][R16.64] ;  /* 0x0000000610167981 */ /* 0x000ea8000c1e1b00 */
[----:B--2---:R1:W-:Y:S04]  /*0920*/  STG.E.64 desc[UR6][R6.64], R22 ;  /* 0x0000001606007986 */ /* 0x0043e8000c101b06 */
[----:B0-----:R-:W2:Y:S04]  /*0930*/  LDG.E.64 R20, desc[UR6][R18.64] ;  /* 0x0000000612147981 */ /* 0x001ea8000c1e1b00 */
[----:B--2---:R1:W-:Y:S02]  /*0940*/  STG.E.64 desc[UR6][R12.64], R20 ;  /* 0x000000140c007986 */ /* 0x0043e4000c101b06 */
.L_x_15:
[----:B------:R-:W-:Y:S05]  /*0950*/  BSYNC.RECONVERGENT B0 ;  /* 0x0000000000007941 */ /* 0x000fea0003800200 */
.L_x_14:
        /* <DEDUP_REMOVED lines=8> */
[----:B------:R-:W-:Y:S05]  /*09e0*/  BRA `(.L_x_16) ;  /* 0x0000000000047947 */ /* 0x000fea0003800000 */
.L_x_2:
[----:B------:R-:W-:-:S05]  /*09f0*/  UMOV UR4, URZ ;  /* 0x000000ff00047c82 */ /* 0x000fca0008000000 */
.L_x_16:
        /* <DEDUP_REMOVED lines=17> */
.L_x_18:
[----:B------:R-:W-:Y:S05]  /*0b10*/  BSYNC.RECONVERGENT B0 ;  /* 0x0000000000007941 */ /* 0x000fea0003800200 */
.L_x_17:
        /* <DEDUP_REMOVED lines=22> */
.L_x_20:
[----:B------:R-:W-:Y:S05]  /*0c80*/  BSYNC.RECONVERGENT B0 ;  /* 0x0000000000007941 */ /* 0x000fea0003800200 */
.L_x_19:
[----:B------:R-:W-:Y:S06]  /*0c90*/  BAR.SYNC.DEFER_BLOCKING 0x0 ;  /* 0x0000000000007b1d */ /* 0x000fec0000010000 */
[----:B------:R-:W-:Y:S04]  /*0ca0*/  BSSY.RECONVERGENT B0, `(.L_x_21) ;  /* 0x0000006000007945 */ /* 0x000fe80003800200 */
[----:B------:R-:W-:Y:S05]  /*0cb0*/  @P1 BRA `(.L_x_22) ;  /* 0x0000000000101947 */ /* 0x000fea0003800000 */
[----:B------:R-:W2:Y:S04]  /*0cc0*/  LDG.E.64 R22, desc[UR6][R16.64] ;  /* 0x0000000610167981 */ /* 0x000ea8000c1e1b00 */
[----:B--2---:R1:W-:Y:S04]  /*0cd0*/  STG.E.64 desc[UR6][R6.64], R22 ;  /* 0x0000001606007986 */ /* 0x0043e8000c101b06 */
[----:B0-----:R-:W2:Y:S04]  /*0ce0*/  LDG.E.64 R20, desc[UR6][R18.64] ;  /* 0x0000000612147981 */ /* 0x001ea8000c1e1b00 */
[----:B--2---:R1:W-:Y:S02]  /*0cf0*/  STG.E.64 desc[UR6][R12.64], R20 ;  /* 0x000000140c007986 */ /* 0x0043e4000c101b06 */
.L_x_22:
[----:B------:R-:W-:Y:S05]  /*0d00*/  BSYNC.RECONVERGENT B0 ;  /* 0x0000000000007941 */ /* 0x000fea0003800200 */
.L_x_21:
[----:B------:R-:W-:Y:S06]  /*0d10*/  BAR.SYNC.DEFER_BLOCKING 0x0 ;  /* 0x0000000000007b1d */ /* 0x000fec0000010000 */
[----:B01----:R-:W2:Y:S02]  /*0d20*/  LDG.E.64 R20, desc[UR6][R6.64] ;  /* 0x0000000606147981 */ /* 0x003ea4000c1e1b00 */
[----:B--2---:R-:W-:-:S04]  /*0d30*/  IMAD.WIDE.U32 R22, R20, 0x814, R8 ;  /* 0x0000081414167825 */ /* 0x004fc800078e0008 */
[----:B------:R-:W-:Y:S01]  /*0d40*/  IMAD R24, R21, 0x814, RZ ;  /* 0x0000081415187824 */ /* 0x000fe200078e02ff */
[----:B------:R-:W-:-:S04]  /*0d50*/  IADD3 R22, P0, PT, R27, R22, RZ ;  /* 0x000000161b167210 */ /* 0x000fc80007f1e0ff */
[----:B------:R-:W-:Y:S02]  /*0d60*/  IADD3.X R23, PT, PT, R25, R23, R24, P0, !PT ;  /* 0x0000001719177210 */ /* 0x000fe400007fe418 */
[----:B------:R-:W2:Y:S04]  /*0d70*/  LDG.E R24, desc[UR6][R10.64] ;  /* 0x000000060a187981 */ /* 0x000ea8000c1e1900 */
[----:B------:R-:W3:Y:S01]  /*0d80*/  LDG.E R25, desc[UR6][R22.64+0x408] ;  /* 0x0004080616197981 */ /* 0x000ee2000c1e1900 */
[----:B------:R-:W-:Y:S01]  /*0d90*/  UIADD3 UR4, UPT, UPT, UR4, 0x1, URZ ;  /* 0x0000000104047890 */ /* 0x000fe2000fffe0ff */
[----:B--2---:R-:W-:Y:S02]  /*0da0*/  IMAD.MOV.U32 R26, RZ, RZ, R24 ;  /* 0x000000ffff1a7224 */ /* 0x004fe400078e0018 */
[----:B---3--:R-:W-:Y:S01]  /*0db0*/  IMAD.MOV.U32 R27, RZ, RZ, R25 ;  /* 0x000000ffff1b7224 */ /* 0x008fe200078e0019 */
[----:B------:R-:W-:Y:S08]  /*0dc0*/  BRA `(.L_x_23) ;  /* 0x0000000000047947 */ /* 0x000ff00003800000 */
.L_x_1:
[----:B------:R-:W-:-:S07]  /*0dd0*/  CS2R R26, SRZ ;  /* 0x00000000001a7805 */ /* 0x000fce000001ff00 */
.L_x_23:
[----:B------:R-:W-:Y:S01]  /*0de0*/  UISETP.GE.U32.AND UP0, UPT, UR8, 0x4, UPT ;  /* 0x000000040800788c */ /* 0x000fe2000bf06070 */
[----:B------:R-:W0:Y:S03]  /*0df0*/  LDCU.64 UR10, c[0x0][0x390] ;  /* 0x00007200ff0a77ac */ /* 0x000e260008000a00 */
[----:B------:R-:W-:Y:S01]  /*0e00*/  UISETP.GE.U32.AND.EX UP0, UPT, UR9, URZ, UPT, UP0 ;  /* 0x000000ff0900728c */ /* 0x000fe2000bf06100 */
[----:B------:R-:W1:Y:S08]  /*0e10*/  LDCU.64 UR12, c[0x0][0x380] ;  /* 0x00007000ff0c77ac */ /* 0x000e700008000a00 */
[----:B------:R-:W-:Y:S05]  /*0e20*/  BRA.U !UP0, `(.L_x_24) ;  /* 0x0000000d08207547 */ /* 0x000fea000b800000 */
.L_x_47:
[----:B------:R-:W2:Y:S01]  /*0e30*/  LDC.64 R8, c[0x0][0x388] ;  /* 0x0000e200ff087b82 */ /* 0x000ea20000000a00 */
[----:B-----5:R-:W-:Y:S01]  /*0e40*/  ISETP.GT.AND P0, PT, R25, R24, PT ;  /* 0x000000181900720c */ /* 0x020fe20003f04270 */
[----:B------:R-:W-:-:S12]  /*0e50*/  BSSY.RECONVERGENT B0, `(.L_x_25) ;  /* 0x000000f000007945 */ /* 0x000fd80003800200 */
[----:B------:R-:W-:Y:S05]  /*0e60*/  @P0 BRA `(.L_x_26) ;  /* 0x0000000000340947 */ /* 0x000fea0003800000 */
[----:B------:R-:W-:Y:S02]  /*0e70*/  IMAD R23, R21, 0x814, RZ ;  /* 0x0000081415177824 */ /* 0x000fe400078e02ff */
[----:B--2---:R-:W-:-:S04]  /*0e80*/  IMAD.WIDE.U32 R20, R20, 0x814, R8 ;  /* 0x0000081414147825 */ /* 0x004fc800078e0008 */
[----:B------:R-:W-:Y:S01]  /*0e90*/  IMAD.IADD R21, R21, 0x1, R23 ;  /* 0x0000000115157824 */ /* 0x000fe200078e0217 */
[----:B------:R-:W-:-:S04]  /*0ea0*/  LEA R20, P0, R4, R20, 0x2 ;  /* 0x0000001404147211 */ /* 0x000fc800078010ff */
[----:B------:R-:W-:-:S05]  /*0eb0*/  LEA.HI.X R21, R4, R21, R5, 0x2, P0 ;  /* 0x0000001504157211 */ /* 0x000fca00000f1405 */
[----:B------:R-:W2:Y:S02]  /*0ec0*/  LDG.E R23, desc[UR6][R20.64+0x408] ;  /* 0x0004080614177981 */ /* 0x000ea4000c1e1900 */
[----:B--2---:R-:W-:-:S13]  /*0ed0*/  ISETP.GT.AND P0, PT, R23, R24, PT ;  /* 0x000000181700720c */ /* 0x004fda0003f04270 */
[----:B------:R-:W-:Y:S05]  /*0ee0*/  @!P0 BRA `(.L_x_26) ;  /* 0x0000000000148947 */ /* 0x000fea0003800000 */
[----:B------:R-:W0:Y:S02]  /*0ef0*/  LDG.E R22, desc[UR6][R20.64] ;  /* 0x0000000614167981 */ /* 0x000e24000c1e1900 */
[----:B0-----:R-:W-:Y:S02]  /*0f00*/  ISETP.GE.U32.AND P0, PT, R22, UR10, PT ;  /* 0x0000000a16007c0c */ /* 0x001fe4000bf06070 */
[----:B------:R-:W-:-:S04]  /*0f10*/  SHF.R.S32.HI R23, RZ, 0x1f, R22 ;  /* 0x0000001fff177819 */ /* 0x000fc80000011416 */
[----:B------:R-:W-:-:S13]  /*0f20*/  ISETP.GE.AND.EX P0, PT, R23, UR11, PT, P0 ;  /* 0x0000000b17007c0c */ /* 0x000fda000bf06300 */
[----:B------:R3:W-:Y:S02]  /*0f30*/  @!P0 STG.E.64 desc[UR6][R16.64], R22 ;  /* 0x0000001610008986 */ /* 0x0007e4000c101b06 */
.L_x_26:
[----:B01----:R-:W-:Y:S05]  /*0f40*/  BSYNC.RECONVERGENT B0 ;  /* 0x0000000000007941 */ /* 0x003fea0003800200 */
.L_x_25:
[----:B---3--:R-:W2:Y:S01]  /*0f50*/  LDG.E.64 R22, desc[UR6][R12.64] ;  /* 0x000000060c167981 */ /* 0x008ea2000c1e1b00 */
        /* <DEDUP_REMOVED lines=15> */
[----:B------:R-:W2:Y:S02]  /*1050*/  LDG.E R20, desc[UR6][R22.64+0x4] ;  /* 0x0000040616147981 */ /* 0x000ea4000c1e1900 */
[----:B--2---:R-:W-:Y:S02]  /*1060*/  ISETP.GE.U32.AND P0, PT, R20, UR10, PT ;  /* 0x0000000a14007c0c */ /* 0x004fe4000bf06070 */
[----:B------:R-:W-:-:S04]  /*1070*/  SHF.R.S32.HI R21, RZ, 0x1f, R20 ;  /* 0x0000001fff157819 */ /* 0x000fc80000011414 */
[----:B------:R-:W-:-:S13]  /*1080*/  ISETP.GE.AND.EX P0, PT, R21, UR11, PT, P0 ;  /* 0x0000000b15007c0c */ /* 0x000fda000bf06300 */
[----:B------:R0:W-:Y:S02]  /*1090*/  @!P0 STG.E.64 desc[UR6][R18.64], R20 ;  /* 0x0000001412008986 */ /* 0x0001e4000c101b06 */
.L_x_28:
[----:B------:R-:W-:Y:S05]  /*10a0*/  BSYNC.RECONVERGENT B0 ;  /* 0x0000000000007941 */ /* 0x000fea0003800200 */
.L_x_27:
[----:B------:R-:W-:Y:S06]  /*10b0*/  BAR.SYNC.DEFER_BLOCKING 0x0 ;  /* 0x0000000000007b1d */ /* 0x000fec0000010000 */
[----:B------:R-:W-:Y:S04]  /*10c0*/  BSSY.RECONVERGENT B0, `(.L_x_29) ;  /* 0x0000006000007945 */ /* 0x000fe80003800200 */
[----:B------:R-:W-:Y:S05]  /*10d0*/  @P1 BRA `(.L_x_30) ;  /* 0x0000000000101947 */ /* 0x000fea0003800000 */
[----:B------:R-:W2:Y:S04]  /*10e0*/  LDG.E.64 R22, desc[UR6][R16.64] ;  /* 0x0000000610167981 */ /* 0x000ea8000c1e1b00 */
[----:B--2---:R1:W-:Y:S04]  /*10f0*/  STG.E.64 desc[UR6][R6.64], R22 ;  /* 0x0000001606007986 */ /* 0x0043e8000c101b06 */
[----:B0-----:R-:W2:Y:S04]  /*1100*/  LDG.E.64 R20, desc[UR6][R18.64] ;  /* 0x0000000612147981 */ /* 0x001ea8000c1e1b00 */
[----:B--2---:R1:W-:Y:S02]  /*1110*/  STG.E.64 desc[UR6][R12.64], R20 ;  /* 0x000000140c007986 */ /* 0x0043e4000c101b06 */
.L_x_30:
[----:B------:R-:W-:Y:S05]  /*1120*/  BSYNC.RECONVERGENT B0 ;  /* 0x0000000000007941 */ /* 0x000fea0003800200 */
.L_x_29:
[----:B------:R-:W-:Y:S06]  /*1130*/  BAR.SYNC.DEFER_BLOCKING 0x0 ;  /* 0x0000000000007b1d */ /* 0x000fec0000010000 */
[----:B-1----:R-:W0:Y:S02]  /*1140*/  LDG.E.64 R22, desc[UR6][R6.64] ;  /* 0x0000000606167981 */ /* 0x002e24000c1e1b00 */
[----:B0-----:R-:W-:-:S04]  /*1150*/  IMAD.WIDE.U32 R20, R22, 0x814, R8 ;  /* 0x0000081416147825 */ /* 0x001fc800078e0008 */
[----:B------:R-:W-:Y:S01]  /*1160*/  IMAD R23, R23, 0x814, RZ ;  /* 0x0000081417177824 */ /* 0x000fe200078e02ff */
[----:B------:R-:W-:Y:S02]  /*1170*/  IADD3 R22, P0, PT, R25, R20, RZ ;  /* 0x0000001419167210 */ /* 0x000fe40007f1e0ff */
[----:B------:R-:W2:Y:S02]  /*1180*/  LDG.E R20, desc[UR6][R10.64] ;  /* 0x000000060a147981 */ /* 0x000ea4000c1e1900 */
[----:B------:R-:W-:-:S05]  /*1190*/  IADD3.X R23, PT, PT, R27, R21, R23, P0, !PT ;  /* 0x000000151b177210 */ /* 0x000fca00007fe417 */
[----:B------:R-:W2:Y:S01]  /*11a0*/  LDG.E R21, desc[UR6][R22.64+0x408] ;  /* 0x0004080616157981 */ /* 0x000ea2000c1e1900 */
[----:B------:R-:W-:Y:S01]  /*11b0*/  BSSY.RECONVERGENT B0, `(.L_x_31) ;  /* 0x000000b000007945 */ /* 0x000fe20003800200 */
        /* <DEDUP_REMOVED lines=10> */
.L_x_32:
[----:B------:R-:W-:Y:S05]  /*1260*/  BSYNC.RECONVERGENT B0 ;  /* 0x0000000000007941 */ /* 0x000fea0003800200 */
.L_x_31:
[----:B------:R-:W0:Y:S02]  /*1270*/  LDG.E.64 R22, desc[UR6][R12.64] ;  /* 0x000000060c167981 */ /* 0x000e24000c1e1b00 */
        /* <DEDUP_REMOVED lines=17> */
.L_x_34:
[----:B------:R-:W-:Y:S05]  /*1390*/  BSYNC.RECONVERGENT B0 ;  /* 0x0000000000007941 */ /* 0x000fea0003800200 */
.L_x_33:
[----:B------:R-:W-:Y:S06]  /*13a0*/  BAR.SYNC.DEFER_BLOCKING 0x0 ;  /* 0x0000000000007b1d */ /* 0x000fec0000010000 */
[----:B------:R-:W-:Y:S04]  /*13b0*/  BSSY.RECONVERGENT B0, `(.L_x_35) ;  /* 0x0000006000007945 */ /* 0x000fe80003800200 */
[----:B------:R-:W-:Y:S05]  /*13c0*/  @P1 BRA `(.L_x_36) ;  /* 0x0000000000101947 */ /* 0x000fea0003800000 */
[----:B------:R-:W2:Y:S04]  /*13d0*/  LDG.E.64 R22, desc[UR6][R16.64] ;  /* 0x0000000610167981 */ /* 0x000ea8000c1e1b00 */
[----:B--2---:R1:W-:Y:S04]  /*13e0*/  STG.E.64 desc[UR6][R6.64], R22 ;  /* 0x0000001606007986 */ /* 0x0043e8000c101b06 */
[----:B0-----:R-:W2:Y:S04]  /*13f0*/  LDG.E.64 R20, desc[UR6][R18.64] ;  /* 0x0000000612147981 */ /* 0x001ea8000c1e1b00 */
[----:B--2---:R1:W-:Y:S02]  /*1400*/  STG.E.64 desc[UR6][R12.64], R20 ;  /* 0x000000140c007986 */ /* 0x0043e4000c101b06 */
.L_x_36:
[----:B------:R-:W-:Y:S05]  /*1410*/  BSYNC.RECONVERGENT B0 ;  /* 0x0000000000007941 */ /* 0x000fea0003800200 */
.L_x_35:
        /* <DEDUP_REMOVED lines=19> */
.L_x_38:
[----:B------:R-:W-:Y:S05]  /*1550*/  BSYNC.RECONVERGENT B0 ;  /* 0x0000000000007941 */ /* 0x000fea0003800200 */
.L_x_37:
        /* <DEDUP_REMOVED lines=18> */
.L_x_40:
[----:B------:R-:W-:Y:S05]  /*1680*/  BSYNC.RECONVERGENT B0 ;  /* 0x0000000000007941 */ /* 0x000fea0003800200 */
.L_x_39:
[----:B------:R-:W-:Y:S06]  /*1690*/  BAR.SYNC.DEFER_BLOCKING 0x0 ;  /* 0x0000000000007b1d */ /* 0x000fec0000010000 */
[----:B------:R-:W-:Y:S04]  /*16a0*/  BSSY.RECONVERGENT B0, `(.L_x_41) ;  /* 0x0000006000007945 */ /* 0x000fe80003800200 */
[----:B------:R-:W-:Y:S05]  /*16b0*/  @P1 BRA `(.L_x_42) ;  /* 0x0000000000101947 */ /* 0x000fea0003800000 */
[----:B------:R-:W2:Y:S04]  /*16c0*/  LDG.E.64 R22, desc[UR6][R16.64] ;  /* 0x0000000610167981 */ /* 0x000ea8000c1e1b00 */
[----:B--2---:R1:W-:Y:S04]  /*16d0*/  STG.E.64 desc[UR6][R6.64], R22 ;  /* 0x0000001606007986 */ /* 0x0043e8000c101b06 */
[----:B0-----:R-:W2:Y:S04]  /*16e0*/  LDG.E.64 R20, desc[UR6][R18.64] ;  /* 0x0000000612147981 */ /* 0x001ea8000c1e1b00 */
[----:B--2---:R1:W-:Y:S02]  /*16f0*/  STG.E.64 desc[UR6][R12.64], R20 ;  /* 0x000000140c007986 */ /* 0x0043e4000c101b06 */
.L_x_42:
[----:B------:R-:W-:Y:S05]  /*1700*/  BSYNC.RECONVERGENT B0 ;  /* 0x0000000000007941 */ /* 0x000fea0003800200 */
.L_x_41:
        /* <DEDUP_REMOVED lines=19> */
.L_x_44:
[----:B------:R-:W-:Y:S05]  /*1840*/  BSYNC.RECONVERGENT B0 ;  /* 0x0000000000007941 */ /* 0x000fea0003800200 */
.L_x_43:
[----:B0-----:R-:W2:Y:S02]  /*1850*/  LDG.E.64 R20, desc[UR6][R12.64] ;  /* 0x000000060c147981 */ /* 0x001ea4000c1e1b00 */
[----:B--2---:R-:W-:-:S04]  /*1860*/  IMAD.WIDE.U32 R22, R20, 0x814, R8 ;  /* 0x0000081414167825 */ /* 0x004fc800078e0008 */
[----:B------:R-:W-:Y:S01]  /*1870*/  IMAD R20, R21, 0x814, RZ ;  /* 0x0000081415147824 */ /* 0x000fe200078e02ff */
[----:B------:R-:W-:-:S04]  /*1880*/  IADD3 R22, P0, PT, R25, R22, RZ ;  /* 0x0000001619167210 */ /* 0x000fc80007f1e0ff */
[----:B------:R-:W-:Y:S02]  /*1890*/  IADD3.X R23, PT, PT, R27, R23, R20, P0, !PT ;  /* 0x000000171b177210 */ /* 0x000fe400007fe414 */
[----:B------:R-:W2:Y:S04]  /*18a0*/  LDG.E R20, desc[UR6][R14.64] ;  /* 0x000000060e147981 */ /* 0x000ea8000c1e1900 */
        /* <DEDUP_REMOVED lines=12> */
.L_x_46:
[----:B------:R-:W-:Y:S05]  /*1970*/  BSYNC.RECONVERGENT B0 ;  /* 0x0000000000007941 */ /* 0x000fea0003800200 */
.L_x_45:
[----:B------:R-:W-:Y:S06]  /*1980*/  BAR.SYNC.DEFER_BLOCKING 0x0 ;  /* 0x0000000000007b1d */ /* 0x000fec0000010000 */
[----:B------:R-:W2:Y:S04]  /*1990*/  @!P1 LDG.E.64 R28, desc[UR6][R16.64] ;  /* 0x00000006101c9981 */ /* 0x000ea8000c1e1b00 */
[----:B--2---:R1:W-:Y:S04]  /*19a0*/  @!P1 STG.E.64 desc[UR6][R6.64], R28 ;  /* 0x0000001c06009986 */ /* 0x0043e8000c101b06 */
[----:B-1----:R-:W2:Y:S04]  /*19b0*/  @!P1 LDG.E.64 R28, desc[UR6][R18.64] ;  /* 0x00000006121c9981 */ /* 0x002ea8000c1e1b00 */
[----:B--2---:R2:W-:Y:S01]  /*19c0*/  @!P1 STG.E.64 desc[UR6][R12.64], R28 ;  /* 0x0000001c0c009986 */ /* 0x0045e2000c101b06 */
[----:B------:R-:W-:Y:S06]  /*19d0*/  BAR.SYNC.DEFER_BLOCKING 0x0 ;  /* 0x0000000000007b1d */ /* 0x000fec0000010000 */
[----:B0-----:R-:W3:Y:S01]  /*19e0*/  LDG.E.64 R20, desc[UR6][R6.64] ;  /* 0x0000000606147981 */ /* 0x001ee2000c1e1b00 */
[----:B------:R-:W-:-:S04]  /*19f0*/  UIADD3 UR4, UPT, UPT, UR4, 0x4, URZ ;  /* 0x0000000404047890 */ /* 0x000fc8000fffe0ff */
[----:B------:R-:W-:Y:S01]  /*1a00*/  USHF.R.S32.HI UR5, URZ, 0x1f, UR4 ;  /* 0x0000001fff057899 */ /* 0x000fe20008011404 */
[----:B---3--:R-:W-:-:S04]  /*1a10*/  IMAD.WIDE.U32 R22, R20, 0x814, R8 ;  /* 0x0000081414167825 */ /* 0x008fc800078e0008 */
[----:B------:R-:W-:Y:S01]  /*1a20*/  IMAD R24, R21, 0x814, RZ ;  /* 0x0000081415187824 */ /* 0x000fe200078e02ff */
[----:B------:R-:W-:-:S04]  /*1a30*/  IADD3 R22, P0, PT, R25, R22, RZ ;  /* 0x0000001619167210 */ /* 0x000fc80007f1e0ff */
[----:B------:R-:W-:Y:S02]  /*1a40*/  IADD3.X R23, PT, PT, R27, R23, R24, P0, !PT ;  /* 0x000000171b177210 */ /* 0x000fe400007fe418 */
[----:B------:R2:W5:Y:S04]  /*1a50*/  LDG.E R24, desc[UR6][R10.64] ;  /* 0x000000060a187981 */ /* 0x000568000c1e1900 */
[----:B------:R2:W5:Y:S01]  /*1a60*/  LDG.E R25, desc[UR6][R22.64+0x408] ;  /* 0x0004080616197981 */ /* 0x000562000c1e1900 */
[----:B------:R-:W-:-:S04]  /*1a70*/  UISETP.GE.U32.AND UP0, UPT, UR4, UR12, UPT ;  /* 0x0000000c0400728c */ /* 0x000fc8000bf06070 */
[----:B------:R-:W-:-:S09]  /*1a80*/  UISETP.GE.AND.EX UP0, UPT, UR5, UR13, UPT, UP0 ;  /* 0x0000000d0500728c */ /* 0x000fd2000bf06300 */
[----:B--2---:R-:W-:Y:S05]  /*1a90*/  BRA.U !UP0, `(.L_x_47) ;  /* 0xfffffff108e47547 */ /* 0x004fea000b83ffff */
[----:B------:R-:W-:Y:S05]  /*1aa0*/  BRA `(.L_x_0) ;  /* 0x0000000000087947 */ /* 0x000fea0003800000 */
.L_x_24:
[----:B-----5:R-:W-:Y:S02]  /*1ab0*/  IMAD.MOV.U32 R24, RZ, RZ, R26 ;  /* 0x000000ffff187224 */ /* 0x020fe400078e001a */
[----:B------:R-:W-:-:S07]  /*1ac0*/  IMAD.MOV.U32 R25, RZ, RZ, R27 ;  /* 0x000000ffff197224 */ /* 0x000fce00078e001b */
.L_x_0:
[----:B-----5:R-:W-:Y:S01]  /*1ad0*/  ISETP.NE.AND P0, PT, R25, R24, PT ;  /* 0x000000181900720c */ /* 0x020fe20003f05270 */
[----:B------:R-:W2:-:S12]  /*1ae0*/  LDCU.64 UR4, c[0x0][0x3c8] ;  /* 0x00007900ff0477ac */ /* 0x000e980008000a00 */
[----:B------:R-:W-:Y:S02]  /*1af0*/  @!P0 IMAD R5, R21, 0x814, RZ ;  /* 0x0000081415058824 */ /* 0x000fe400078e02ff */
[----:B------:R-:W-:-:S04]  /*1b00*/  @!P0 IMAD.WIDE.U32 R20, R20, 0x814, R8 ;  /* 0x0000081414148825 */ /* 0x000fc800078e0008 */
[----:B------:R-:W-:Y:S01]  /*1b10*/  @!P0 IMAD.IADD R4, R21, 0x1, R5 ;  /* 0x0000000115048824 */ /* 0x000fe200078e0205 */
[----:B------:R-:W-:-:S04]  /*1b20*/  @!P0 LEA R20, P1, R2, R20, 0x2 ;  /* 0x0000001402148211 */ /* 0x000fc800078210ff */
[----:B------:R-:W-:-:S06]  /*1b30*/  @!P0 LEA.HI.X R21, R2, R4, R3, 0x2, P1 ;  /* 0x0000000402158211 */ /* 0x000fcc00008f1403 */
[----:B------:R-:W3:Y:S01]  /*1b40*/  @!P0 LDG.E R21, desc[UR6][R20.64+0x4] ;  /* 0x0000040614158981 */ /* 0x000ee2000c1e1900 */
[----:B------:R-:W-:Y:S01]  /*1b50*/  IMAD.SHL.U32 R10, R0, 0x4, RZ ;  /* 0x00000004000a7824 */ /* 0x000fe200078e00ff */
[----:B------:R-:W-:-:S04]  /*1b60*/  SHF.R.S32.HI R11, RZ, 0x1f, R0 ;  /* 0x0000001fff0b7819 */ /* 0x000fc80000011400 */
[----:B------:R-:W-:Y:S02]  /*1b70*/  SHF.L.U64.HI R11, R0, 0x2, R11 ;  /* 0x00000002000b7819 */ /* 0x000fe4000001020b */
[----:B--2---:R-:W-:-:S04]  /*1b80*/  IADD3 R4, P1, PT, R10, UR4, RZ ;  /* 0x000000040a047c10 */ /* 0x004fc8000ff3e0ff */
[----:B------:R-:W-:-:S05]  /*1b90*/  IADD3.X R5, PT, PT, R11, UR5, RZ, P1, !PT ;  /* 0x000000050b057c10 */ /* 0x000fca0008ffe4ff */
[----:B---3--:R2:W-:Y:S01]  /*1ba0*/  @!P0 STG.E desc[UR6][R4.64], R21 ;  /* 0x0000001504008986 */ /* 0x0085e2000c101906 */
[----:B------:R-:W-:Y:S06]  /*1bb0*/  BAR.SYNC.DEFER_BLOCKING 0x0 ;  /* 0x0000000000007b1d */ /* 0x000fec0000010000 */
[----:B------:R-:W3:Y:S04]  /*1bc0*/  LDG.E.64 R12, desc[UR6][R12.64] ;  /* 0x000000060c0c7981 */ /* 0x000ee8000c1e1b00 */
[----:B------:R-:W4:Y:S01]  /*1bd0*/  LDG.E R14, desc[UR6][R14.64] ;  /* 0x000000060e0e7981 */ /* 0x000f22000c1e1900 */
[----:B---3--:R-:W-:-:S04]  /*1be0*/  IMAD.WIDE.U32 R6, R12, 0x814, R8 ;  /* 0x000008140c067825 */ /* 0x008fc800078e0008 */
[----:B------:R-:W-:Y:S01]  /*1bf0*/  IMAD R9, R13, 0x814, RZ ;  /* 0x000008140d097824 */ /* 0x000fe200078e02ff */
[----:B------:R-:W-:-:S03]  /*1c00*/  LEA R6, P0, R2, R6, 0x2 ;  /* 0x0000000602067211 */ /* 0x000fc600078010ff */
[----:B------:R-:W-:-:S05]  /*1c10*/  IMAD.IADD R0, R7, 0x1, R9 ;  /* 0x0000000107007824 */ /* 0x000fca00078e0209 */
[----:B------:R-:W-:-:S05]  /*1c20*/  LEA.HI.X R7, R2, R0, R3, 0x2, P0 ;  /* 0x0000000002077211 */ /* 0x000fca00000f1403 */
[----:B------:R-:W4:Y:S02]  /*1c30*/  LDG.E R3, desc[UR6][R6.64+0x408] ;  /* 0x0004080606037981 */ /* 0x000f24000c1e1900 */
[----:B----4-:R-:W-:-:S13]  /*1c40*/  ISETP.NE.AND P0, PT, R3, R14, PT ;  /* 0x0000000e0300720c */ /* 0x010fda0003f05270 */
[----:B012---:R-:W-:Y:S05]  /*1c50*/  @P0 EXIT ;  /* 0x000000000000094d */ /* 0x007fea0003800000 */
[----:B------:R-:W2:Y:S01]  /*1c60*/  LDG.E R6, desc[UR6][R6.64+0x4] ;  /* 0x0000040606067981 */ /* 0x000ea2000c1e1900 */
[----:B------:R-:W0:Y:S03]  /*1c70*/  LDCU.64 UR4, c[0x0][0x3d0] ;  /* 0x00007a00ff0477ac */ /* 0x000e260008000a00 */
[----:B------:R-:W2:Y:S01]  /*1c80*/  LDG.E R5, desc[UR6][R4.64] ;  /* 0x0000000604057981 */ /* 0x000ea2000c1e1900 */
[----:B0-----:R-:W-:-:S04]  /*1c90*/  IADD3 R2, P0, PT, R10, UR4, RZ ;  /* 0x000000040a027c10 */ /* 0x001fc8000ff1e0ff */
[----:B------:R-:W-:Y:S02]  /*1ca0*/  IADD3.X R3, PT, PT, R11, UR5, RZ, P0, !PT ;  /* 0x000000050b037c10 */ /* 0x000fe400087fe4ff */
[----:B--2---:R-:W-:-:S05]  /*1cb0*/  IADD3 R9, PT, PT, -R5, 0x1, R6 ;  /* 0x0000000105097810 */ /* 0x004fca0007ffe106 */
[----:B------:R-:W-:Y:S01]  /*1cc0*/  STG.E desc[UR6][R2.64], R9 ;  /* 0x0000000902007986 */ /* 0x000fe2000c101906 */
[----:B------:R-:W-:Y:S05]  /*1cd0*/  EXIT ;  /* 0x000000000000794d */ /* 0x000fea0003800000 */
.L_x_48:
[----:B------:R-:W-:-:S00]  /*1ce0*/  BRA `(.L_x_48) ;  /* 0xfffffffc00fc7947 */ /* 0x000fc0000383ffff */
[----:B------:R-:W-:-:S00]  /*1cf0*/  NOP ;  /* 0x0000000000007918 */ /* 0x000fc00000000000 */
        /* <DEDUP_REMOVED lines=8> */
.L_x_49:


//--------------------- .nv.shared.reserved.0     --------------------------
	.section	.nv.shared.reserved.0,"aw",@nobits
	.weak		__nv_reservedSMEM_offset_0_alias
	.size		__nv_reservedSMEM_offset_0_alias, 0, 64
	.other		__nv_reservedSMEM_offset_0_alias,@"STO_CUDA_RESERVED_SHARED STV_DEFAULT"
__nv_reservedSMEM_offset_0_alias:
	.zero		0
	.zero		64


//--------------------- .nv.constant0.findRangeK  --------------------------
	.section	.nv.constant0.findRangeK,"a",@progbits
	.sectionflags	@""
	.align	4
.nv.constant0.findRangeK:
	.zero		984


//--------------------- SYMBOLS --------------------------

	.type		.nv.reservedSmem.offset0,@object
	.size		.nv.reservedSmem.offset0,0x4
